//
// Generated by NVIDIA NVVM Compiler
//
// Compiler Build ID: CL-36424714
// Cuda compilation tools, release 13.0, V13.0.88
// Based on NVVM 20.0.0
//

.version 9.0
.target sm_100
.address_size 64

	// .globl	_Z10add_kernelPiS_ix

.visible .entry _Z10add_kernelPiS_ix(
	.param .u64 .ptr .align 1 _Z10add_kernelPiS_ix_param_0,
	.param .u64 .ptr .align 1 _Z10add_kernelPiS_ix_param_1,
	.param .u32 _Z10add_kernelPiS_ix_param_2,
	.param .u64 _Z10add_kernelPiS_ix_param_3
)
{
	.reg .pred 	%p<3>;
	.reg .b32 	%r<9>;
	.reg .b64 	%rd<13>;

	ld.param.u64 	%rd2, [_Z10add_kernelPiS_ix_param_0];
	ld.param.u64 	%rd3, [_Z10add_kernelPiS_ix_param_1];
	ld.param.u32 	%r2, [_Z10add_kernelPiS_ix_param_2];
	ld.param.u64 	%rd4, [_Z10add_kernelPiS_ix_param_3];
	mov.u32 	%r3, %tid.x;
	mov.u32 	%r4, %ctaid.x;
	mov.u32 	%r5, %ntid.x;
	mad.lo.s32 	%r1, %r4, %r5, %r3;
	// begin inline asm
	mov.u64 	%rd5, %clock64;
	// end inline asm
$L__BB0_1:
	// begin inline asm
	mov.u64 	%rd6, %clock64;
	// end inline asm
	sub.s64 	%rd7, %rd6, %rd5;
	setp.lt.s64 	%p1, %rd7, %rd4;
	@%p1 bra 	$L__BB0_1;
	setp.ge.s32 	%p2, %r1, %r2;
	@%p2 bra 	$L__BB0_4;
	cvta.to.global.u64 	%rd8, %rd3;
	mul.wide.s32 	%rd9, %r1, 4;
	add.s64 	%rd10, %rd8, %rd9;
	ld.global.u32 	%r6, [%rd10];
	cvta.to.global.u64 	%rd11, %rd2;
	add.s64 	%rd12, %rd11, %rd9;
	ld.global.u32 	%r7, [%rd12];
	add.s32 	%r8, %r7, %r6;
	st.global.u32 	[%rd10], %r8;
$L__BB0_4:
	ret;

}


// ===== COMPILED SASS (sm_100) =====

	.target	sm_100

	.elftype	@"ET_EXEC"


//--------------------- .note.nv.tkinfo           --------------------------
	.section	.note.nv.tkinfo,"",@"SHT_NOTE"
	.sectionflags	@"SHF_NOTE_NV_TKINFO"
	.tkinfo
        /*0018*/ 	.word	0x00000002
        /*0030*/ 	.string	""
        /*0030*/ 	.string	"ptxas"
        /*0030*/ 	.string	"Cuda compilation tools, release 13.0, V13.0.88"
        /*0030*/ 	.string	"Build cuda_13.0.r13.0/compiler.36424714_0"
        /*0030*/ 	.string	"-arch sm_100 -m 64 "



//--------------------- .note.nv.cuinfo           --------------------------
	.section	.note.nv.cuinfo,"",@"SHT_NOTE"
	.sectionflags	@"SHF_NOTE_NV_CUINFO"
        /*0018*/ 	.short	0x0002
        /*001a*/ 	.short	0x0064
        /*001c*/ 	.short	0x0082
	.zero		2


//--------------------- .nv.info                  --------------------------
	.section	.nv.info,"",@"SHT_CUDA_INFO"
	.align	4


	//----- nvinfo : EIATTR_REGCOUNT
	.align		4
        /*0000*/ 	.byte	0x04, 0x2f
        /*0002*/ 	.short	(.L_1 - .L_0)
	.align		4
.L_0:
        /*0004*/ 	.word	index@(_Z10add_kernelPiS_ix)
        /*0008*/ 	.word	0x0000000a


	//----- nvinfo : EIATTR_FRAME_SIZE
	.align		4
.L_1:
        /*000c*/ 	.byte	0x04, 0x11
        /*000e*/ 	.short	(.L_3 - .L_2)
	.align		4
.L_2:
        /*0010*/ 	.word	index@(_Z10add_kernelPiS_ix)
        /*0014*/ 	.word	0x00000000


	//----- nvinfo : EIATTR_MIN_STACK_SIZE
	.align		4
.L_3:
        /*0018*/ 	.byte	0x04, 0x12
        /*001a*/ 	.short	(.L_5 - .L_4)
	.align		4
.L_4:
        /*001c*/ 	.word	index@(_Z10add_kernelPiS_ix)
        /*0020*/ 	.word	0x00000000
.L_5:


//--------------------- .nv.compat                --------------------------
	.section	.nv.compat,"",@"SHT_CUDA_COMPAT_INFO"
	.align	4
        /*0000*/ 	.byte	0x02, 0x09, 0x00, 0x00, 0x02, 0x02, 0x01, 0x00, 0x02, 0x05, 0x05, 0x00, 0x03, 0x07, 0x01, 0x01
        /*0010*/ 	.byte	0x02, 0x03, 0x00, 0x00, 0x02, 0x06, 0x01, 0x00, 0x04, 0x0b, 0x08, 0x00, 0x09, 0x00, 0x00, 0x00
        /*0020*/ 	.byte	0x00, 0x00, 0x00, 0x00


//--------------------- .nv.info._Z10add_kernelPiS_ix --------------------------
	.section	.nv.info._Z10add_kernelPiS_ix,"",@"SHT_CUDA_INFO"
	.sectionflags	@""
	.align	4


	//----- nvinfo : EIATTR_CUDA_API_VERSION
	.align		4
        /*0000*/ 	.byte	0x04, 0x37
        /*0002*/ 	.short	(.L_7 - .L_6)
.L_6:
        /*0004*/ 	.word	0x00000082


	//----- nvinfo : EIATTR_KPARAM_INFO
	.align		4
.L_7:
        /*0008*/ 	.byte	0x04, 0x17
        /*000a*/ 	.short	(.L_9 - .L_8)
.L_8:
        /*000c*/ 	.word	0x00000000
        /*0010*/ 	.short	0x0003
        /*0012*/ 	.short	0x0018
        /*0014*/ 	.byte	0x00, 0xf0, 0x21, 0x00


	//----- nvinfo : EIATTR_KPARAM_INFO
	.align		4
.L_9:
        /*0018*/ 	.byte	0x04, 0x17
        /*001a*/ 	.short	(.L_11 - .L_10)
.L_10:
        /*001c*/ 	.word	0x00000000
        /*0020*/ 	.short	0x0002
        /*0022*/ 	.short	0x0010
        /*0024*/ 	.byte	0x00, 0xf0, 0x11, 0x00


	//----- nvinfo : EIATTR_KPARAM_INFO
	.align		4
.L_11:
        /*0028*/ 	.byte	0x04, 0x17
        /*002a*/ 	.short	(.L_13 - .L_12)
.L_12:
        /*002c*/ 	.word	0x00000000
        /*0030*/ 	.short	0x0001
        /*0032*/ 	.short	0x0008
        /*0034*/ 	.byte	0x00, 0xf5, 0x21, 0x00


	//----- nvinfo : EIATTR_KPARAM_INFO
	.align		4
.L_13:
        /*0038*/ 	.byte	0x04, 0x17
        /*003a*/ 	.short	(.L_15 - .L_14)
.L_14:
        /*003c*/ 	.word	0x00000000
        /*0040*/ 	.short	0x0000
        /*0042*/ 	.short	0x0000
        /*0044*/ 	.byte	0x00, 0xf5, 0x21, 0x00


	//----- nvinfo : EIATTR_SPARSE_MMA_MASK
	.align		4
.L_15:
        /*0048*/ 	.byte	0x03, 0x50
        /*004a*/ 	.short	0x0000


	//----- nvinfo : EIATTR_MAXREG_COUNT
	.align		4
        /*004c*/ 	.byte	0x03, 0x1b
        /*004e*/ 	.short	0x00ff


	//----- nvinfo : EIATTR_MERCURY_ISA_VERSION
	.align		4
        /*0050*/ 	.byte	0x03, 0x5f
        /*0052*/ 	.short	0x0101


	//----- nvinfo : EIATTR_VRC_CTA_INIT_COUNT
	.align		4
        /*0054*/ 	.byte	0x02, 0x4a
	.zero		1
	.zero		1


	//----- nvinfo : EIATTR_EXIT_INSTR_OFFSETS
	.align		4
        /*0058*/ 	.byte	0x04, 0x1c
        /*005a*/ 	.short	(.L_17 - .L_16)


	//   ....[0]....
.L_16:
        /*005c*/ 	.word	0x00000100


	//   ....[1]....
        /*0060*/ 	.word	0x000001a0


	//----- nvinfo : EIATTR_CBANK_PARAM_SIZE
	.align		4
.L_17:
        /*0064*/ 	.byte	0x03, 0x19
        /*0066*/ 	.short	0x0020


	//----- nvinfo : EIATTR_PARAM_CBANK
	.align		4
        /*0068*/ 	.byte	0x04, 0x0a
        /*006a*/ 	.short	(.L_19 - .L_18)
	.align		4
.L_18:
        /*006c*/ 	.word	index@(.nv.constant0._Z10add_kernelPiS_ix)
        /*0070*/ 	.short	0x0380
        /*0072*/ 	.short	0x0020


	//----- nvinfo : EIATTR_SW_WAR
	.align		4
.L_19:
        /*0074*/ 	.byte	0x04, 0x36
        /*0076*/ 	.short	(.L_21 - .L_20)
.L_20:
        /*0078*/ 	.word	0x00000008
.L_21:


//--------------------- .nv.callgraph             --------------------------
	.section	.nv.callgraph,"",@"SHT_CUDA_CALLGRAPH"
	.align	4
	.sectionentsize	8
	.align		4
        /*0000*/ 	.word	0x00000000
	.align		4
        /*0004*/ 	.word	0xffffffff
	.align		4
        /*0008*/ 	.word	0x00000000
	.align		4
        /*000c*/ 	.word	0xfffffffe
	.align		4
        /*0010*/ 	.word	0x00000000
	.align		4
        /*0014*/ 	.word	0xfffffffd
	.align		4
        /*0018*/ 	.word	0x00000000
	.align		4
        /*001c*/ 	.word	0xfffffffc


//--------------------- .text._Z10add_kernelPiS_ix --------------------------
	.section	.text._Z10add_kernelPiS_ix,"ax",@progbits
	.align	128
        .global         _Z10add_kernelPiS_ix
        .type           _Z10add_kernelPiS_ix,@function
        .size           _Z10add_kernelPiS_ix,(.L_x_2 - _Z10add_kernelPiS_ix)
        .other          _Z10add_kernelPiS_ix,@"STO_CUDA_ENTRY STV_DEFAULT"
_Z10add_kernelPiS_ix:
.text._Z10add_kernelPiS_ix:
[----:B------:R-:W-:Y:S01]  /*0000*/  LDC R1, c[0x0][0x37c] ;  /* 0x0000df00ff017b82 */ /* 0x000fe20000000800 */
[----:B------:R-:W0:Y:S07]  /*0010*/  S2R R7, SR_TID.X ;  /* 0x0000000000077919 */ /* 0x000e2e0000002100 */
[----:B------:R-:W0:Y:S08]  /*0020*/  S2UR UR4, SR_CTAID.X ;  /* 0x00000000000479c3 */ /* 0x000e300000002500 */
[----:B------:R-:W0:Y:S02]  /*0030*/  LDC R0, c[0x0][0x360] ;  /* 0x0000d800ff007b82 */ /* 0x000e240000000800 */
[----:B0-----:R-:W-:Y:S01]  /*0040*/  IMAD R7, R0, UR4, R7 ;  /* 0x0000000400077c24 */ /* 0x001fe2000f8e0207 */
[----:B------:R-:W-:Y:S01]  /*0050*/  CS2R R2, SR_CLOCKLO ;  /* 0x0000000000027805 */ /* 0x000fe20000015000 */
[----:B------:R-:W0:Y:S01]  /*0060*/  LDCU.64 UR4, c[0x0][0x398] ;  /* 0x00007300ff0477ac */ /* 0x000e220008000a00 */
[----:B------:R-:W-:-:S05]  /*0070*/  NOP ;  /* 0x0000000000007918 */ /* 0x000fca0000000000 */
.L_x_0:
[----:B------:R-:W-:-:S06]  /*0080*/  CS2R R4, SR_CLOCKLO ;  /* 0x0000000000047805 */ /* 0x000fcc0000015000 */
[----:B------:R-:W-:-:S05]  /*0090*/  IADD3 R0, P0, PT, -R2, R4, RZ ;  /* 0x0000000402007210 */ /* 0x000fca0007f1e1ff */
[----:B------:R-:W-:Y:S01]  /*00a0*/  IMAD.X R4, R5, 0x1, ~R3, P0 ;  /* 0x0000000105047824 */ /* 0x000fe200000e0e03 */
[----:B0-----:R-:W-:-:S04]  /*00b0*/  ISETP.GE.U32.AND P0, PT, R0, UR4, PT ;  /* 0x0000000400007c0c */ /* 0x001fc8000bf06070 */
[----:B------:R-:W-:-:S13]  /*00c0*/  ISETP.GE.AND.EX P0, PT, R4, UR5, PT, P0 ;  /* 0x0000000504007c0c */ /* 0x000fda000bf06300 */
[----:B------:R-:W-:Y:S05]  /*00d0*/  @!P0 BRA `(.L_x_0) ;  /* 0xfffffffc00e88947 */ /* 0x000fea000383ffff */
[----:B------:R-:W0:Y:S02]  /*00e0*/  LDCU UR4, c[0x0][0x390] ;  /* 0x00007200ff0477ac */ /* 0x000e240008000800 */
[----:B0-----:R-:W-:-:S13]  /*00f0*/  ISETP.GE.AND P0, PT, R7, UR4, PT ;  /* 0x0000000407007c0c */ /* 0x001fda000bf06270 */
[----:B------:R-:W-:Y:S05]  /*0100*/  @P0 EXIT ;  /* 0x000000000000094d */ /* 0x000fea0003800000 */
[----:B------:R-:W0:Y:S01]  /*0110*/  LDC.64 R4, c[0x0][0x380] ;  /* 0x0000e000ff047b82 */ /* 0x000e220000000a00 */
[----:B------:R-:W1:Y:S07]  /*0120*/  LDCU.64 UR4, c[0x0][0x358] ;  /* 0x00006b00ff0477ac */ /* 0x000e6e0008000a00 */
[----:B------:R-:W2:Y:S01]  /*0130*/  LDC.64 R2, c[0x0][0x388] ;  /* 0x0000e200ff027b82 */ /* 0x000ea20000000a00 */
[----:B0-----:R-:W-:-:S06]  /*0140*/  IMAD.WIDE R4, R7, 0x4, R4 ;  /* 0x0000000407047825 */ /* 0x001fcc00078e0204 */
[----:B-1----:R-:W3:Y:S01]  /*0150*/  LDG.E R5, desc[UR4][R4.64] ;  /* 0x0000000404057981 */ /* 0x002ee2000c1e1900 */
[----:B--2---:R-:W-:-:S05]  /*0160*/  IMAD.WIDE R2, R7, 0x4, R2 ;  /* 0x0000000407027825 */ /* 0x004fca00078e0202 */
[----:B------:R-:W3:Y:S02]  /*0170*/  LDG.E R0, desc[UR4][R2.64] ;  /* 0x0000000402007981 */ /* 0x000ee4000c1e1900 */
[----:B---3--:R-:W-:-:S05]  /*0180*/  IMAD.IADD R7, R0, 0x1, R5 ;  /* 0x0000000100077824 */ /* 0x008fca00078e0205 */
[----:B------:R-:W-:Y:S01]  /*0190*/  STG.E desc[UR4][R2.64], R7 ;  /* 0x0000000702007986 */ /* 0x000fe2000c101904 */
[----:B------:R-:W-:Y:S05]  /*01a0*/  EXIT ;  /* 0x000000000000794d */ /* 0x000fea0003800000 */
.L_x_1:
[----:B------:R-:W-:-:S00]  /*01b0*/  BRA `(.L_x_1) ;  /* 0xfffffffc00fc7947 */ /* 0x000fc0000383ffff */
[----:B------:R-:W-:-:S00]  /*01c0*/  NOP ;  /* 0x0000000000007918 */ /* 0x000fc00000000000 */
        /* <DEDUP_REMOVED lines=11> */
.L_x_2:


//--------------------- .nv.shared.reserved.0     --------------------------
	.section	.nv.shared.reserved.0,"aw",@nobits
	.weak		__nv_reservedSMEM_offset_0_alias
	.size		__nv_reservedSMEM_offset_0_alias, 0, 64
	.other		__nv_reservedSMEM_offset_0_alias,@"STO_CUDA_RESERVED_SHARED STV_DEFAULT"
__nv_reservedSMEM_offset_0_alias:
	.zero		0
	.zero		64


//--------------------- .nv.constant0._Z10add_kernelPiS_ix --------------------------
	.section	.nv.constant0._Z10add_kernelPiS_ix,"a",@progbits
	.sectionflags	@""
	.align	4
.nv.constant0._Z10add_kernelPiS_ix:
	.zero		928


//--------------------- SYMBOLS --------------------------

	.type		.nv.reservedSmem.offset0,@object
	.size		.nv.reservedSmem.offset0,0x4
